//
// Generated by NVIDIA NVVM Compiler
//
// Compiler Build ID: CL-36424714
// Cuda compilation tools, release 13.0, V13.0.88
// Based on NVVM 20.0.0
//

.version 9.0
.target sm_100
.address_size 64

	// .globl	_Z7extremePfPbiii

.visible .entry _Z7extremePfPbiii(
	.param .u64 .ptr .align 1 _Z7extremePfPbiii_param_0,
	.param .u64 .ptr .align 1 _Z7extremePfPbiii_param_1,
	.param .u32 _Z7extremePfPbiii_param_2,
	.param .u32 _Z7extremePfPbiii_param_3,
	.param .u32 _Z7extremePfPbiii_param_4
)
{
	.reg .pred 	%p<72>;
	.reg .b16 	%rs<5>;
	.reg .b32 	%r<7>;
	.reg .b32 	%f<10>;
	.reg .b64 	%rd<13>;

	ld.param.u64 	%rd4, [_Z7extremePfPbiii_param_0];
	ld.param.u64 	%rd3, [_Z7extremePfPbiii_param_1];
	ld.param.u32 	%r2, [_Z7extremePfPbiii_param_3];
	cvta.to.global.u64 	%rd1, %rd4;
	mov.u32 	%r3, %ctaid.x;
	mov.u32 	%r4, %ntid.x;
	mov.u32 	%r5, %tid.x;
	mad.lo.s32 	%r1, %r3, %r4, %r5;
	mul.wide.s32 	%rd5, %r1, 4;
	add.s64 	%rd2, %rd1, %rd5;
	ld.global.f32 	%f1, [%rd2];
	setp.eq.f32 	%p1, %f1, 0f00000000;
	mov.b16 	%rs4, 0;
	@%p1 bra 	$L__BB0_2;
	ld.global.f32 	%f2, [%rd2+-4];
	setp.eq.f32 	%p2, %f2, 0f00000000;
	setp.lt.f32 	%p3, %f2, %f1;
	setp.geu.f32 	%p4, %f2, %f1;
	or.pred  	%p5, %p2, %p4;
	or.pred  	%p7, %p2, %p3;
	ld.global.f32 	%f3, [%rd2+4];
	setp.eq.f32 	%p9, %f3, 0f00000000;
	setp.lt.f32 	%p10, %f3, %f1;
	setp.geu.f32 	%p11, %f3, %f1;
	or.pred  	%p12, %p11, %p9;
	or.pred  	%p14, %p9, %p10;
	sub.s32 	%r6, %r1, %r2;
	mul.wide.s32 	%rd6, %r6, 4;
	add.s64 	%rd7, %rd1, %rd6;
	ld.global.f32 	%f4, [%rd7];
	setp.eq.f32 	%p16, %f4, 0f00000000;
	setp.lt.f32 	%p17, %f4, %f1;
	setp.geu.f32 	%p18, %f4, %f1;
	or.pred  	%p19, %p18, %p16;
	or.pred  	%p21, %p16, %p17;
	ld.global.f32 	%f5, [%rd7+-4];
	setp.eq.f32 	%p23, %f5, 0f00000000;
	setp.lt.f32 	%p24, %f5, %f1;
	setp.geu.f32 	%p25, %f5, %f1;
	or.pred  	%p26, %p25, %p23;
	or.pred  	%p28, %p23, %p24;
	ld.global.f32 	%f6, [%rd7+4];
	setp.eq.f32 	%p30, %f6, 0f00000000;
	setp.lt.f32 	%p31, %f6, %f1;
	setp.geu.f32 	%p32, %f6, %f1;
	or.pred  	%p33, %p32, %p30;
	or.pred  	%p35, %p30, %p31;
	mul.wide.s32 	%rd8, %r2, 4;
	add.s64 	%rd9, %rd2, %rd8;
	ld.global.f32 	%f7, [%rd9];
	setp.eq.f32 	%p37, %f7, 0f00000000;
	setp.lt.f32 	%p38, %f7, %f1;
	setp.geu.f32 	%p39, %f7, %f1;
	or.pred  	%p40, %p39, %p37;
	or.pred  	%p42, %p37, %p38;
	ld.global.f32 	%f8, [%rd9+-4];
	setp.eq.f32 	%p44, %f8, 0f00000000;
	setp.lt.f32 	%p45, %f8, %f1;
	setp.geu.f32 	%p46, %f8, %f1;
	or.pred  	%p47, %p46, %p44;
	or.pred  	%p49, %p44, %p45;
	ld.global.f32 	%f9, [%rd9+4];
	setp.eq.f32 	%p51, %f9, 0f00000000;
	setp.lt.f32 	%p52, %f9, %f1;
	setp.geu.f32 	%p53, %f9, %f1;
	or.pred  	%p54, %p53, %p51;
	and.pred  	%p55, %p54, %p47;
	and.pred  	%p56, %p55, %p40;
	and.pred  	%p57, %p56, %p33;
	and.pred  	%p58, %p57, %p26;
	and.pred  	%p59, %p58, %p19;
	and.pred  	%p60, %p59, %p12;
	and.pred  	%p61, %p60, %p5;
	or.pred  	%p62, %p51, %p52;
	and.pred  	%p64, %p62, %p49;
	and.pred  	%p65, %p64, %p42;
	and.pred  	%p66, %p65, %p35;
	and.pred  	%p67, %p66, %p28;
	and.pred  	%p68, %p67, %p21;
	and.pred  	%p69, %p68, %p14;
	and.pred  	%p70, %p69, %p7;
	or.pred  	%p71, %p61, %p70;
	selp.u16 	%rs4, 1, 0, %p71;
$L__BB0_2:
	cvt.s64.s32 	%rd10, %r1;
	cvta.to.global.u64 	%rd11, %rd3;
	add.s64 	%rd12, %rd11, %rd10;
	st.global.u8 	[%rd12], %rs4;
	ret;

}


// ===== COMPILED SASS (sm_100) =====

	.target	sm_100

	.elftype	@"ET_EXEC"


//--------------------- .note.nv.tkinfo           --------------------------
	.section	.note.nv.tkinfo,"",@"SHT_NOTE"
	.sectionflags	@"SHF_NOTE_NV_TKINFO"
	.tkinfo
        /*0018*/ 	.word	0x00000002
        /*0030*/ 	.string	""
        /*0030*/ 	.string	"ptxas"
        /*0030*/ 	.string	"Cuda compilation tools, release 13.0, V13.0.88"
        /*0030*/ 	.string	"Build cuda_13.0.r13.0/compiler.36424714_0"
        /*0030*/ 	.string	"-arch sm_100 -m 64 "



//--------------------- .note.nv.cuinfo           --------------------------
	.section	.note.nv.cuinfo,"",@"SHT_NOTE"
	.sectionflags	@"SHF_NOTE_NV_CUINFO"
        /*0018*/ 	.short	0x0002
        /*001a*/ 	.short	0x0064
        /*001c*/ 	.short	0x0082
	.zero		2


//--------------------- .nv.info                  --------------------------
	.section	.nv.info,"",@"SHT_CUDA_INFO"
	.align	4


	//----- nvinfo : EIATTR_REGCOUNT
	.align		4
        /*0000*/ 	.byte	0x04, 0x2f
        /*0002*/ 	.short	(.L_1 - .L_0)
	.align		4
.L_0:
        /*0004*/ 	.word	index@(_Z7extremePfPbiii)
        /*0008*/ 	.word	0x00000016


	//----- nvinfo : EIATTR_FRAME_SIZE
	.align		4
.L_1:
        /*000c*/ 	.byte	0x04, 0x11
        /*000e*/ 	.short	(.L_3 - .L_2)
	.align		4
.L_2:
        /*0010*/ 	.word	index@(_Z7extremePfPbiii)
        /*0014*/ 	.word	0x00000000


	//----- nvinfo : EIATTR_MIN_STACK_SIZE
	.align		4
.L_3:
        /*0018*/ 	.byte	0x04, 0x12
        /*001a*/ 	.short	(.L_5 - .L_4)
	.align		4
.L_4:
        /*001c*/ 	.word	index@(_Z7extremePfPbiii)
        /*0020*/ 	.word	0x00000000
.L_5:


//--------------------- .nv.compat                --------------------------
	.section	.nv.compat,"",@"SHT_CUDA_COMPAT_INFO"
	.align	4
        /*0000*/ 	.byte	0x02, 0x09, 0x00, 0x00, 0x02, 0x02, 0x01, 0x00, 0x02, 0x05, 0x05, 0x00, 0x03, 0x07, 0x01, 0x01
        /*0010*/ 	.byte	0x02, 0x03, 0x00, 0x00, 0x02, 0x06, 0x01, 0x00, 0x04, 0x0b, 0x08, 0x00, 0x09, 0x00, 0x00, 0x00
        /*0020*/ 	.byte	0x00, 0x00, 0x00, 0x00


//--------------------- .nv.info._Z7extremePfPbiii --------------------------
	.section	.nv.info._Z7extremePfPbiii,"",@"SHT_CUDA_INFO"
	.sectionflags	@""
	.align	4


	//----- nvinfo : EIATTR_CUDA_API_VERSION
	.align		4
        /*0000*/ 	.byte	0x04, 0x37
        /*0002*/ 	.short	(.L_7 - .L_6)
.L_6:
        /*0004*/ 	.word	0x00000082


	//----- nvinfo : EIATTR_KPARAM_INFO
	.align		4
.L_7:
        /*0008*/ 	.byte	0x04, 0x17
        /*000a*/ 	.short	(.L_9 - .L_8)
.L_8:
        /*000c*/ 	.word	0x00000000
        /*0010*/ 	.short	0x0004
        /*0012*/ 	.short	0x0018
        /*0014*/ 	.byte	0x00, 0xf0, 0x11, 0x00


	//----- nvinfo : EIATTR_KPARAM_INFO
	.align		4
.L_9:
        /*0018*/ 	.byte	0x04, 0x17
        /*001a*/ 	.short	(.L_11 - .L_10)
.L_10:
        /*001c*/ 	.word	0x00000000
        /*0020*/ 	.short	0x0003
        /*0022*/ 	.short	0x0014
        /*0024*/ 	.byte	0x00, 0xf0, 0x11, 0x00


	//----- nvinfo : EIATTR_KPARAM_INFO
	.align		4
.L_11:
        /*0028*/ 	.byte	0x04, 0x17
        /*002a*/ 	.short	(.L_13 - .L_12)
.L_12:
        /*002c*/ 	.word	0x00000000
        /*0030*/ 	.short	0x0002
        /*0032*/ 	.short	0x0010
        /*0034*/ 	.byte	0x00, 0xf0, 0x11, 0x00


	//----- nvinfo : EIATTR_KPARAM_INFO
	.align		4
.L_13:
        /*0038*/ 	.byte	0x04, 0x17
        /*003a*/ 	.short	(.L_15 - .L_14)
.L_14:
        /*003c*/ 	.word	0x00000000
        /*0040*/ 	.short	0x0001
        /*0042*/ 	.short	0x0008
        /*0044*/ 	.byte	0x00, 0xf5, 0x21, 0x00


	//----- nvinfo : EIATTR_KPARAM_INFO
	.align		4
.L_15:
        /*0048*/ 	.byte	0x04, 0x17
        /*004a*/ 	.short	(.L_17 - .L_16)
.L_16:
        /*004c*/ 	.word	0x00000000
        /*0050*/ 	.short	0x0000
        /*0052*/ 	.short	0x0000
        /*0054*/ 	.byte	0x00, 0xf5, 0x21, 0x00


	//----- nvinfo : EIATTR_SPARSE_MMA_MASK
	.align		4
.L_17:
        /*0058*/ 	.byte	0x03, 0x50
        /*005a*/ 	.short	0x0000


	//----- nvinfo : EIATTR_MAXREG_COUNT
	.align		4
        /*005c*/ 	.byte	0x03, 0x1b
        /*005e*/ 	.short	0x00ff


	//----- nvinfo : EIATTR_MERCURY_ISA_VERSION
	.align		4
        /*0060*/ 	.byte	0x03, 0x5f
        /*0062*/ 	.short	0x0101


	//----- nvinfo : EIATTR_VRC_CTA_INIT_COUNT
	.align		4
        /*0064*/ 	.byte	0x02, 0x4a
	.zero		1
	.zero		1


	//----- nvinfo : EIATTR_EXIT_INSTR_OFFSETS
	.align		4
        /*0068*/ 	.byte	0x04, 0x1c
        /*006a*/ 	.short	(.L_19 - .L_18)


	//   ....[0]....
.L_18:
        /*006c*/ 	.word	0x00000400


	//----- nvinfo : EIATTR_CRS_STACK_SIZE
	.align		4
.L_19:
        /*0070*/ 	.byte	0x04, 0x1e
        /*0072*/ 	.short	(.L_21 - .L_20)
.L_20:
        /*0074*/ 	.word	0x00000000


	//----- nvinfo : EIATTR_CBANK_PARAM_SIZE
	.align		4
.L_21:
        /*0078*/ 	.byte	0x03, 0x19
        /*007a*/ 	.short	0x001c


	//----- nvinfo : EIATTR_PARAM_CBANK
	.align		4
        /*007c*/ 	.byte	0x04, 0x0a
        /*007e*/ 	.short	(.L_23 - .L_22)
	.align		4
.L_22:
        /*0080*/ 	.word	index@(.nv.constant0._Z7extremePfPbiii)
        /*0084*/ 	.short	0x0380
        /*0086*/ 	.short	0x001c


	//----- nvinfo : EIATTR_SW_WAR
	.align		4
.L_23:
        /*0088*/ 	.byte	0x04, 0x36
        /*008a*/ 	.short	(.L_25 - .L_24)
.L_24:
        /*008c*/ 	.word	0x00000008
.L_25:


//--------------------- .nv.callgraph             --------------------------
	.section	.nv.callgraph,"",@"SHT_CUDA_CALLGRAPH"
	.align	4
	.sectionentsize	8
	.align		4
        /*0000*/ 	.word	0x00000000
	.align		4
        /*0004*/ 	.word	0xffffffff
	.align		4
        /*0008*/ 	.word	0x00000000
	.align		4
        /*000c*/ 	.word	0xfffffffe
	.align		4
        /*0010*/ 	.word	0x00000000
	.align		4
        /*0014*/ 	.word	0xfffffffd
	.align		4
        /*0018*/ 	.word	0x00000000
	.align		4
        /*001c*/ 	.word	0xfffffffc


//--------------------- .text._Z7extremePfPbiii   --------------------------
	.section	.text._Z7extremePfPbiii,"ax",@progbits
	.align	128
        .global         _Z7extremePfPbiii
        .type           _Z7extremePfPbiii,@function
        .size           _Z7extremePfPbiii,(.L_x_3 - _Z7extremePfPbiii)
        .other          _Z7extremePfPbiii,@"STO_CUDA_ENTRY STV_DEFAULT"
_Z7extremePfPbiii:
.text._Z7extremePfPbiii:
[----:B------:R-:W-:Y:S01]  /*0000*/  LDC R1, c[0x0][0x37c] ;  /* 0x0000df00ff017b82 */ /* 0x000fe20000000800 */
[----:B------:R-:W0:Y:S07]  /*0010*/  S2R R0, SR_TID.X ;  /* 0x0000000000007919 */ /* 0x000e2e0000002100 */
[----:B------:R-:W0:Y:S01]  /*0020*/  S2UR UR6, SR_CTAID.X ;  /* 0x00000000000679c3 */ /* 0x000e220000002500 */
[----:B------:R-:W1:Y:S07]  /*0030*/  LDCU.64 UR4, c[0x0][0x358] ;  /* 0x00006b00ff0477ac */ /* 0x000e6e0008000a00 */
[----:B------:R-:W0:Y:S08]  /*0040*/  LDC R9, c[0x0][0x360] ;  /* 0x0000d800ff097b82 */ /* 0x000e300000000800 */
[----:B------:R-:W2:Y:S01]  /*0050*/  LDC.64 R4, c[0x0][0x380] ;  /* 0x0000e000ff047b82 */ /* 0x000ea20000000a00 */
[----:B0-----:R-:W-:-:S04]  /*0060*/  IMAD R9, R9, UR6, R0 ;  /* 0x0000000609097c24 */ /* 0x001fc8000f8e0200 */
[----:B--2---:R-:W-:-:S05]  /*0070*/  IMAD.WIDE R2, R9, 0x4, R4 ;  /* 0x0000000409027825 */ /* 0x004fca00078e0204 */
[----:B-1----:R-:W2:Y:S01]  /*0080*/  LDG.E R0, desc[UR4][R2.64] ;  /* 0x0000000402007981 */ /* 0x002ea2000c1e1900 */
[----:B------:R-:W-:Y:S01]  /*0090*/  BSSY.RECONVERGENT B0, `(.L_x_0) ;  /* 0x0000032000007945 */ /* 0x000fe20003800200 */
[----:B------:R-:W-:Y:S02]  /*00a0*/  PRMT R6, RZ, 0x7610, R6 ;  /* 0x00007610ff067816 */ /* 0x000fe40000000006 */
[----:B--2---:R-:W-:-:S13]  /*00b0*/  FSETP.NEU.AND P0, PT, R0, RZ, PT ;  /* 0x000000ff0000720b */ /* 0x004fda0003f0d000 */
[----:B------:R-:W-:Y:S05]  /*00c0*/  @!P0 BRA `(.L_x_1) ;  /* 0x0000000000b88947 */ /* 0x000fea0003800000 */
[----:B------:R-:W0:Y:S02]  /*00d0*/  LDC R11, c[0x0][0x394] ;  /* 0x0000e500ff0b7b82 */ /* 0x000e240000000800 */
[----:B0-----:R-:W-:-:S04]  /*00e0*/  IMAD.WIDE R6, R11, 0x4, R2 ;  /* 0x000000040b067825 */ /* 0x001fc800078e0202 */
[----:B------:R-:W-:Y:S01]  /*00f0*/  IMAD.IADD R11, R9, 0x1, -R11 ;  /* 0x00000001090b7824 */ /* 0x000fe200078e0a0b */
[----:B------:R-:W2:Y:S04]  /*0100*/  LDG.E R15, desc[UR4][R6.64] ;  /* 0x00000004060f7981 */ /* 0x000ea8000c1e1900 */
[----:B------:R-:W3:Y:S04]  /*0110*/  LDG.E R17, desc[UR4][R6.64+-0x4] ;  /* 0xfffffc0406117981 */ /* 0x000ee8000c1e1900 */
[----:B------:R-:W4:Y:S01]  /*0120*/  LDG.E R19, desc[UR4][R6.64+0x4] ;  /* 0x0000040406137981 */ /* 0x000f22000c1e1900 */
[----:B------:R-:W-:-:S05]  /*0130*/  IMAD.WIDE R4, R11, 0x4, R4 ;  /* 0x000000040b047825 */ /* 0x000fca00078e0204 */
[----:B------:R-:W5:Y:S04]  /*0140*/  LDG.E R11, desc[UR4][R4.64+-0x4] ;  /* 0xfffffc04040b7981 */ /* 0x000f68000c1e1900 */
[----:B------:R-:W5:Y:S04]  /*0150*/  LDG.E R13, desc[UR4][R4.64+0x4] ;  /* 0x00000404040d7981 */ /* 0x000f68000c1e1900 */
[----:B------:R-:W5:Y:S04]  /*0160*/  LDG.E R7, desc[UR4][R2.64+0x4] ;  /* 0x0000040402077981 */ /* 0x000f68000c1e1900 */
[----:B------:R-:W5:Y:S04]  /*0170*/  LDG.E R5, desc[UR4][R4.64] ;  /* 0x0000000404057981 */ /* 0x000f68000c1e1900 */
[----:B------:R-:W5:Y:S01]  /*0180*/  LDG.E R3, desc[UR4][R2.64+-0x4] ;  /* 0xfffffc0402037981 */ /* 0x000f62000c1e1900 */
[----:B--2---:R-:W-:-:S02]  /*0190*/  FSETP.NEU.AND P6, PT, R15, RZ, PT ;  /* 0x000000ff0f00720b */ /* 0x004fc40003fcd000 */
[----:B---3--:R-:W-:Y:S02]  /*01a0*/  FSETP.NEU.AND P5, PT, R17, RZ, PT ;  /* 0x000000ff1100720b */ /* 0x008fe40003fad000 */
[-C--:B------:R-:W-:Y:S02]  /*01b0*/  FSETP.GEU.OR P0, PT, R15, R0.reuse, !P6 ;  /* 0x000000000f00720b */ /* 0x080fe4000770e400 */
[----:B----4-:R-:W-:Y:S02]  /*01c0*/  FSETP.NEU.AND P4, PT, R19, RZ, PT ;  /* 0x000000ff1300720b */ /* 0x010fe40003f8d000 */
[-C--:B------:R-:W-:Y:S02]  /*01d0*/  FSETP.GEU.OR P1, PT, R17, R0.reuse, !P5 ;  /* 0x000000001100720b */ /* 0x080fe40006f2e400 */
[----:B------:R-:W-:-:S04]  /*01e0*/  FSETP.GEU.OR P2, PT, R19, R0, !P4 ;  /* 0x000000001300720b */ /* 0x000fc8000674e400 */
[----:B------:R-:W-:Y:S02]  /*01f0*/  PLOP3.LUT P0, PT, P0, P2, P1, 0x80, 0x0 ;  /* 0x000000000000781c */ /* 0x000fe40000705010 */
[----:B-----5:R-:W-:Y:S02]  /*0200*/  FSETP.NEU.AND P1, PT, R11, RZ, PT ;  /* 0x000000ff0b00720b */ /* 0x020fe40003f2d000 */
[----:B------:R-:W-:Y:S02]  /*0210*/  FSETP.NEU.AND P3, PT, R13, RZ, PT ;  /* 0x000000ff0d00720b */ /* 0x000fe40003f6d000 */
[-C--:B------:R-:W-:Y:S02]  /*0220*/  FSETP.GEU.OR P1, PT, R11, R0.reuse, !P1 ;  /* 0x000000000b00720b */ /* 0x080fe40004f2e400 */
[-C--:B------:R-:W-:Y:S02]  /*0230*/  FSETP.GEU.OR P2, PT, R13, R0.reuse, !P3 ;  /* 0x000000000d00720b */ /* 0x080fe40005f4e400 */
[----:B------:R-:W-:-:S02]  /*0240*/  FSETP.LT.OR P5, PT, R17, R0, !P5 ;  /* 0x000000001100720b */ /* 0x000fc40006fa1400 */
[----:B------:R-:W-:Y:S02]  /*0250*/  PLOP3.LUT P2, PT, P1, P0, P2, 0x80, 0x0 ;  /* 0x000000000000781c */ /* 0x000fe40000f41020 */
[-C--:B------:R-:W-:Y:S02]  /*0260*/  FSETP.LT.OR P1, PT, R15, R0.reuse, !P6 ;  /* 0x000000000f00720b */ /* 0x080fe40007721400 */
[----:B------:R-:W-:Y:S02]  /*0270*/  FSETP.LT.OR P4, PT, R19, R0, !P4 ;  /* 0x000000001300720b */ /* 0x000fe40006781400 */
[----:B------:R-:W-:Y:S02]  /*0280*/  FSETP.NEU.AND P0, PT, R7, RZ, PT ;  /* 0x000000ff0700720b */ /* 0x000fe40003f0d000 */
[----:B------:R-:W-:Y:S02]  /*0290*/  PLOP3.LUT P1, PT, P1, P4, P5, 0x80, 0x0 ;  /* 0x000000000000781c */ /* 0x000fe40000f29050 */
[----:B------:R-:W-:-:S02]  /*02a0*/  FSETP.NEU.AND P4, PT, R5, RZ, PT ;  /* 0x000000ff0500720b */ /* 0x000fc40003f8d000 */
[-C--:B------:R-:W-:Y:S02]  /*02b0*/  FSETP.GEU.OR P5, PT, R7, R0.reuse, !P0 ;  /* 0x000000000700720b */ /* 0x080fe400047ae400 */
[----:B------:R-:W-:-:S04]  /*02c0*/  FSETP.GEU.OR P6, PT, R5, R0, !P4 ;  /* 0x000000000500720b */ /* 0x000fc800067ce400 */
[----:B------:R-:W-:Y:S02]  /*02d0*/  PLOP3.LUT P2, PT, P5, P2, P6, 0x80, 0x0 ;  /* 0x000000000000781c */ /* 0x000fe40002f45060 */
[----:B------:R-:W-:Y:S02]  /*02e0*/  FSETP.NEU.AND P6, PT, R11, RZ, PT ;  /* 0x000000ff0b00720b */ /* 0x000fe40003fcd000 */
[-C--:B------:R-:W-:Y:S02]  /*02f0*/  FSETP.LT.OR P3, PT, R13, R0.reuse, !P3 ;  /* 0x000000000d00720b */ /* 0x080fe40005f61400 */
[----:B------:R-:W-:Y:S02]  /*0300*/  FSETP.LT.OR P5, PT, R11, R0, !P6 ;  /* 0x000000000b00720b */ /* 0x000fe400077a1400 */
[----:B------:R-:W-:Y:S02]  /*0310*/  FSETP.NEU.AND P6, PT, R3, RZ, PT ;  /* 0x000000ff0300720b */ /* 0x000fe40003fcd000 */
[----:B------:R-:W-:-:S02]  /*0320*/  PLOP3.LUT P3, PT, P5, P1, P3, 0x80, 0x0 ;  /* 0x000000000000781c */ /* 0x000fc40002f63030 */
[-C--:B------:R-:W-:Y:S02]  /*0330*/  FSETP.LT.OR P0, PT, R7, R0.reuse, !P0 ;  /* 0x000000000700720b */ /* 0x080fe40004701400 */
[-C--:B------:R-:W-:Y:S02]  /*0340*/  FSETP.LT.OR P4, PT, R5, R0.reuse, !P4 ;  /* 0x000000000500720b */ /* 0x080fe40006781400 */
[CC--:B------:R-:W-:Y:S02]  /*0350*/  FSETP.GEU.OR P1, PT, R3.reuse, R0.reuse, !P6 ;  /* 0x000000000300720b */ /* 0x0c0fe4000772e400 */
[----:B------:R-:W-:Y:S02]  /*0360*/  FSETP.LT.OR P6, PT, R3, R0, !P6 ;  /* 0x000000000300720b */ /* 0x000fe400077c1400 */
[----:B------:R-:W-:Y:S02]  /*0370*/  PLOP3.LUT P0, PT, P0, P3, P4, 0x80, 0x0 ;  /* 0x000000000000781c */ /* 0x000fe40000707040 */
[----:B------:R-:W-:-:S04]  /*0380*/  PLOP3.LUT P1, PT, P2, P1, PT, 0x80, 0x8 ;  /* 0x000000000008781c */ /* 0x000fc80001723070 */
[----:B------:R-:W-:-:S04]  /*0390*/  PLOP3.LUT P0, PT, P1, P0, P6, 0xf8, 0x0 ;  /* 0x000000000000781c */ /* 0x000fc80000f01f60 */
[----:B------:R-:W-:-:S09]  /*03a0*/  SEL R6, RZ, 0x1, !P0 ;  /* 0x00000001ff067807 */ /* 0x000fd20004000000 */
.L_x_1:
[----:B------:R-:W-:Y:S05]  /*03b0*/  BSYNC.RECONVERGENT B0 ;  /* 0x0000000000007941 */ /* 0x000fea0003800200 */
.L_x_0:
[----:B------:R-:W0:Y:S02]  /*03c0*/  LDCU.64 UR6, c[0x0][0x388] ;  /* 0x00007100ff0677ac */ /* 0x000e240008000a00 */
[----:B0-----:R-:W-:-:S04]  /*03d0*/  IADD3 R2, P0, PT, R9, UR6, RZ ;  /* 0x0000000609027c10 */ /* 0x001fc8000ff1e0ff */
[----:B------:R-:W-:-:S05]  /*03e0*/  LEA.HI.X.SX32 R3, R9, UR7, 0x1, P0 ;  /* 0x0000000709037c11 */ /* 0x000fca00080f0eff */
[----:B------:R-:W-:Y:S01]  /*03f0*/  STG.E.U8 desc[UR4][R2.64], R6 ;  /* 0x0000000602007986 */ /* 0x000fe2000c101104 */
[----:B------:R-:W-:Y:S05]  /*0400*/  EXIT ;  /* 0x000000000000794d */ /* 0x000fea0003800000 */
.L_x_2:
[----:B------:R-:W-:-:S00]  /*0410*/  BRA `(.L_x_2) ;  /* 0xfffffffc00fc7947 */ /* 0x000fc0000383ffff */
[----:B------:R-:W-:-:S00]  /*0420*/  NOP ;  /* 0x0000000000007918 */ /* 0x000fc00000000000 */
        /* <DEDUP_REMOVED lines=13> */
.L_x_3:


//--------------------- .nv.shared.reserved.0     --------------------------
	.section	.nv.shared.reserved.0,"aw",@nobits
	.weak		__nv_reservedSMEM_offset_0_alias
	.size		__nv_reservedSMEM_offset_0_alias, 0, 64
	.other		__nv_reservedSMEM_offset_0_alias,@"STO_CUDA_RESERVED_SHARED STV_DEFAULT"
__nv_reservedSMEM_offset_0_alias:
	.zero		0
	.zero		64


//--------------------- .nv.constant0._Z7extremePfPbiii --------------------------
	.section	.nv.constant0._Z7extremePfPbiii,"a",@progbits
	.sectionflags	@""
	.align	4
.nv.constant0._Z7extremePfPbiii:
	.zero		924


//--------------------- SYMBOLS --------------------------

	.type		.nv.reservedSmem.offset0,@object
	.size		.nv.reservedSmem.offset0,0x4
